//
// Generated by NVIDIA NVVM Compiler
//
// Compiler Build ID: CL-36424714
// Cuda compilation tools, release 13.0, V13.0.88
// Based on NVVM 20.0.0
//

.version 9.0
.target sm_100
.address_size 64

	// .globl	_ZN3cub18CUB_300001_SM_10006detail11EmptyKernelIvEEvv
.global .align 1 .b8 _ZN41_INTERNAL_33a3143e_4_k_cu_7e21c3d4_1725164cuda3std3__45__cpo5beginE[1];
.global .align 1 .b8 _ZN41_INTERNAL_33a3143e_4_k_cu_7e21c3d4_1725164cuda3std3__45__cpo3endE[1];
.global .align 1 .b8 _ZN41_INTERNAL_33a3143e_4_k_cu_7e21c3d4_1725164cuda3std3__45__cpo6cbeginE[1];
.global .align 1 .b8 _ZN41_INTERNAL_33a3143e_4_k_cu_7e21c3d4_1725164cuda3std3__45__cpo4cendE[1];
.global .align 1 .b8 _ZN41_INTERNAL_33a3143e_4_k_cu_7e21c3d4_1725164cuda3std3__45__cpo6rbeginE[1];
.global .align 1 .b8 _ZN41_INTERNAL_33a3143e_4_k_cu_7e21c3d4_1725164cuda3std3__45__cpo4rendE[1];
.global .align 1 .b8 _ZN41_INTERNAL_33a3143e_4_k_cu_7e21c3d4_1725164cuda3std3__45__cpo7crbeginE[1];
.global .align 1 .b8 _ZN41_INTERNAL_33a3143e_4_k_cu_7e21c3d4_1725164cuda3std3__45__cpo5crendE[1];
.global .align 1 .b8 _ZN41_INTERNAL_33a3143e_4_k_cu_7e21c3d4_1725164cuda3std3__443_GLOBAL__N__33a3143e_4_k_cu_7e21c3d4_1725166ignoreE[1];
.global .align 1 .b8 _ZN41_INTERNAL_33a3143e_4_k_cu_7e21c3d4_1725164cuda3std3__419piecewise_constructE[1];
.global .align 1 .b8 _ZN41_INTERNAL_33a3143e_4_k_cu_7e21c3d4_1725164cuda3std3__48in_placeE[1];
.global .align 1 .b8 _ZN41_INTERNAL_33a3143e_4_k_cu_7e21c3d4_1725164cuda3std3__420unreachable_sentinelE[1];
.global .align 1 .b8 _ZN41_INTERNAL_33a3143e_4_k_cu_7e21c3d4_1725164cuda3std3__47nulloptE[1];
.global .align 1 .b8 _ZN41_INTERNAL_33a3143e_4_k_cu_7e21c3d4_1725164cuda3std3__48unexpectE[1];
.global .align 1 .b8 _ZN41_INTERNAL_33a3143e_4_k_cu_7e21c3d4_1725164cuda3std6ranges3__45__cpo4swapE[1];
.global .align 1 .b8 _ZN41_INTERNAL_33a3143e_4_k_cu_7e21c3d4_1725164cuda3std6ranges3__45__cpo9iter_moveE[1];
.global .align 1 .b8 _ZN41_INTERNAL_33a3143e_4_k_cu_7e21c3d4_1725164cuda3std6ranges3__45__cpo5beginE[1];
.global .align 1 .b8 _ZN41_INTERNAL_33a3143e_4_k_cu_7e21c3d4_1725164cuda3std6ranges3__45__cpo3endE[1];
.global .align 1 .b8 _ZN41_INTERNAL_33a3143e_4_k_cu_7e21c3d4_1725164cuda3std6ranges3__45__cpo6cbeginE[1];
.global .align 1 .b8 _ZN41_INTERNAL_33a3143e_4_k_cu_7e21c3d4_1725164cuda3std6ranges3__45__cpo4cendE[1];
.global .align 1 .b8 _ZN41_INTERNAL_33a3143e_4_k_cu_7e21c3d4_1725164cuda3std6ranges3__45__cpo7advanceE[1];
.global .align 1 .b8 _ZN41_INTERNAL_33a3143e_4_k_cu_7e21c3d4_1725164cuda3std6ranges3__45__cpo9iter_swapE[1];
.global .align 1 .b8 _ZN41_INTERNAL_33a3143e_4_k_cu_7e21c3d4_1725164cuda3std6ranges3__45__cpo4nextE[1];
.global .align 1 .b8 _ZN41_INTERNAL_33a3143e_4_k_cu_7e21c3d4_1725164cuda3std6ranges3__45__cpo4prevE[1];
.global .align 1 .b8 _ZN41_INTERNAL_33a3143e_4_k_cu_7e21c3d4_1725164cuda3std6ranges3__45__cpo4dataE[1];
.global .align 1 .b8 _ZN41_INTERNAL_33a3143e_4_k_cu_7e21c3d4_1725164cuda3std6ranges3__45__cpo5cdataE[1];
.global .align 1 .b8 _ZN41_INTERNAL_33a3143e_4_k_cu_7e21c3d4_1725164cuda3std6ranges3__45__cpo4sizeE[1];
.global .align 1 .b8 _ZN41_INTERNAL_33a3143e_4_k_cu_7e21c3d4_1725164cuda3std6ranges3__45__cpo5ssizeE[1];
.global .align 1 .b8 _ZN41_INTERNAL_33a3143e_4_k_cu_7e21c3d4_1725164cuda3std6ranges3__45__cpo8distanceE[1];
.global .align 1 .b8 _ZN41_INTERNAL_33a3143e_4_k_cu_7e21c3d4_1725166thrust24THRUST_300001_SM_1000_NS8cuda_cub3parE[1];
.global .align 1 .b8 _ZN41_INTERNAL_33a3143e_4_k_cu_7e21c3d4_1725166thrust24THRUST_300001_SM_1000_NS8cuda_cub10par_nosyncE[1];
.global .align 1 .b8 _ZN41_INTERNAL_33a3143e_4_k_cu_7e21c3d4_1725166thrust24THRUST_300001_SM_1000_NS6system6detail10sequential3seqE[1];
.global .align 1 .b8 _ZN41_INTERNAL_33a3143e_4_k_cu_7e21c3d4_1725166thrust24THRUST_300001_SM_1000_NS12placeholders2_1E[1];
.global .align 1 .b8 _ZN41_INTERNAL_33a3143e_4_k_cu_7e21c3d4_1725166thrust24THRUST_300001_SM_1000_NS12placeholders2_2E[1];
.global .align 1 .b8 _ZN41_INTERNAL_33a3143e_4_k_cu_7e21c3d4_1725166thrust24THRUST_300001_SM_1000_NS12placeholders2_3E[1];
.global .align 1 .b8 _ZN41_INTERNAL_33a3143e_4_k_cu_7e21c3d4_1725166thrust24THRUST_300001_SM_1000_NS12placeholders2_4E[1];
.global .align 1 .b8 _ZN41_INTERNAL_33a3143e_4_k_cu_7e21c3d4_1725166thrust24THRUST_300001_SM_1000_NS12placeholders2_5E[1];
.global .align 1 .b8 _ZN41_INTERNAL_33a3143e_4_k_cu_7e21c3d4_1725166thrust24THRUST_300001_SM_1000_NS12placeholders2_6E[1];
.global .align 1 .b8 _ZN41_INTERNAL_33a3143e_4_k_cu_7e21c3d4_1725166thrust24THRUST_300001_SM_1000_NS12placeholders2_7E[1];
.global .align 1 .b8 _ZN41_INTERNAL_33a3143e_4_k_cu_7e21c3d4_1725166thrust24THRUST_300001_SM_1000_NS12placeholders2_8E[1];
.global .align 1 .b8 _ZN41_INTERNAL_33a3143e_4_k_cu_7e21c3d4_1725166thrust24THRUST_300001_SM_1000_NS12placeholders2_9E[1];
.global .align 1 .b8 _ZN41_INTERNAL_33a3143e_4_k_cu_7e21c3d4_1725166thrust24THRUST_300001_SM_1000_NS12placeholders3_10E[1];
.global .align 1 .b8 _ZN41_INTERNAL_33a3143e_4_k_cu_7e21c3d4_1725166thrust24THRUST_300001_SM_1000_NS3seqE[1];

.visible .entry _ZN3cub18CUB_300001_SM_10006detail11EmptyKernelIvEEvv()
{


	ret;

}


// ===== COMPILED SASS (sm_100) =====

	.target	sm_100

	.elftype	@"ET_EXEC"


//--------------------- .note.nv.tkinfo           --------------------------
	.section	.note.nv.tkinfo,"",@"SHT_NOTE"
	.sectionflags	@"SHF_NOTE_NV_TKINFO"
	.tkinfo
        /*0018*/ 	.word	0x00000002
        /*0030*/ 	.string	""
        /*0030*/ 	.string	"ptxas"
        /*0030*/ 	.string	"Cuda compilation tools, release 13.0, V13.0.88"
        /*0030*/ 	.string	"Build cuda_13.0.r13.0/compiler.36424714_0"
        /*0030*/ 	.string	"-arch sm_100 -m 64 "



//--------------------- .note.nv.cuinfo           --------------------------
	.section	.note.nv.cuinfo,"",@"SHT_NOTE"
	.sectionflags	@"SHF_NOTE_NV_CUINFO"
        /*0018*/ 	.short	0x0002
        /*001a*/ 	.short	0x0064
        /*001c*/ 	.short	0x0082
	.zero		2


//--------------------- .nv.info                  --------------------------
	.section	.nv.info,"",@"SHT_CUDA_INFO"
	.align	4


	//----- nvinfo : EIATTR_REGCOUNT
	.align		4
        /*0000*/ 	.byte	0x04, 0x2f
        /*0002*/ 	.short	(.L_44 - .L_43)
	.align		4
.L_43:
        /*0004*/ 	.word	index@(_ZN3cub18CUB_300001_SM_10006detail11EmptyKernelIvEEvv)
        /*0008*/ 	.word	0x00000004


	//----- nvinfo : EIATTR_FRAME_SIZE
	.align		4
.L_44:
        /*000c*/ 	.byte	0x04, 0x11
        /*000e*/ 	.short	(.L_46 - .L_45)
	.align		4
.L_45:
        /*0010*/ 	.word	index@(_ZN3cub18CUB_300001_SM_10006detail11EmptyKernelIvEEvv)
        /*0014*/ 	.word	0x00000000


	//----- nvinfo : EIATTR_MIN_STACK_SIZE
	.align		4
.L_46:
        /*0018*/ 	.byte	0x04, 0x12
        /*001a*/ 	.short	(.L_48 - .L_47)
	.align		4
.L_47:
        /*001c*/ 	.word	index@(_ZN3cub18CUB_300001_SM_10006detail11EmptyKernelIvEEvv)
        /*0020*/ 	.word	0x00000000
.L_48:


//--------------------- .nv.compat                --------------------------
	.section	.nv.compat,"",@"SHT_CUDA_COMPAT_INFO"
	.align	4
        /*0000*/ 	.byte	0x02, 0x09, 0x00, 0x00, 0x02, 0x02, 0x01, 0x00, 0x02, 0x05, 0x05, 0x00, 0x03, 0x07, 0x01, 0x01
        /*0010*/ 	.byte	0x02, 0x03, 0x00, 0x00, 0x02, 0x06, 0x01, 0x00, 0x04, 0x0b, 0x08, 0x00, 0x09, 0x00, 0x00, 0x00
        /*0020*/ 	.byte	0x00, 0x00, 0x00, 0x00


//--------------------- .nv.info._ZN3cub18CUB_300001_SM_10006detail11EmptyKernelIvEEvv --------------------------
	.section	.nv.info._ZN3cub18CUB_300001_SM_10006detail11EmptyKernelIvEEvv,"",@"SHT_CUDA_INFO"
	.sectionflags	@""
	.align	4


	//----- nvinfo : EIATTR_CUDA_API_VERSION
	.align		4
        /*0000*/ 	.byte	0x04, 0x37
        /*0002*/ 	.short	(.L_50 - .L_49)
.L_49:
        /*0004*/ 	.word	0x00000082


	//----- nvinfo : EIATTR_SPARSE_MMA_MASK
	.align		4
.L_50:
        /*0008*/ 	.byte	0x03, 0x50
        /*000a*/ 	.short	0x0000


	//----- nvinfo : EIATTR_MAXREG_COUNT
	.align		4
        /*000c*/ 	.byte	0x03, 0x1b
        /*000e*/ 	.short	0x00ff


	//----- nvinfo : EIATTR_MERCURY_ISA_VERSION
	.align		4
        /*0010*/ 	.byte	0x03, 0x5f
        /*0012*/ 	.short	0x0101


	//----- nvinfo : EIATTR_VRC_CTA_INIT_COUNT
	.align		4
        /*0014*/ 	.byte	0x02, 0x4a
	.zero		1
	.zero		1


	//----- nvinfo : EIATTR_EXIT_INSTR_OFFSETS
	.align		4
        /*0018*/ 	.byte	0x04, 0x1c
        /*001a*/ 	.short	(.L_52 - .L_51)


	//   ....[0]....
.L_51:
        /*001c*/ 	.word	0x00000010


	//----- nvinfo : EIATTR_SW_WAR
	.align		4
.L_52:
        /*0020*/ 	.byte	0x04, 0x36
        /*0022*/ 	.short	(.L_54 - .L_53)
.L_53:
        /*0024*/ 	.word	0x00000008
.L_54:


//--------------------- .nv.callgraph             --------------------------
	.section	.nv.callgraph,"",@"SHT_CUDA_CALLGRAPH"
	.align	4
	.sectionentsize	8
	.align		4
        /*0000*/ 	.word	0x00000000
	.align		4
        /*0004*/ 	.word	0xffffffff
	.align		4
        /*0008*/ 	.word	0x00000000
	.align		4
        /*000c*/ 	.word	0xfffffffe
	.align		4
        /*0010*/ 	.word	0x00000000
	.align		4
        /*0014*/ 	.word	0xfffffffd
	.align		4
        /*0018*/ 	.word	0x00000000
	.align		4
        /*001c*/ 	.word	0xfffffffc


//--------------------- .nv.constant4             --------------------------
	.section	.nv.constant4,"a",@progbits
	.align	8
	.align		8
.nv.constant4:
        /*0000*/ 	.dword	_ZN41_INTERNAL_33a3143e_4_k_cu_7e21c3d4_1728954cuda3std3__45__cpo5beginE
	.align		8
        /*0008*/ 	.dword	_ZN41_INTERNAL_33a3143e_4_k_cu_7e21c3d4_1728954cuda3std3__45__cpo3endE
	.align		8
        /*0010*/ 	.dword	_ZN41_INTERNAL_33a3143e_4_k_cu_7e21c3d4_1728954cuda3std3__45__cpo6cbeginE
	.align		8
        /*0018*/ 	.dword	_ZN41_INTERNAL_33a3143e_4_k_cu_7e21c3d4_1728954cuda3std3__45__cpo4cendE
	.align		8
        /*0020*/ 	.dword	_ZN41_INTERNAL_33a3143e_4_k_cu_7e21c3d4_1728954cuda3std3__45__cpo6rbeginE
	.align		8
        /*0028*/ 	.dword	_ZN41_INTERNAL_33a3143e_4_k_cu_7e21c3d4_1728954cuda3std3__45__cpo4rendE
	.align		8
        /*0030*/ 	.dword	_ZN41_INTERNAL_33a3143e_4_k_cu_7e21c3d4_1728954cuda3std3__45__cpo7crbeginE
	.align		8
        /*0038*/ 	.dword	_ZN41_INTERNAL_33a3143e_4_k_cu_7e21c3d4_1728954cuda3std3__45__cpo5crendE
	.align		8
        /*0040*/ 	.dword	_ZN41_INTERNAL_33a3143e_4_k_cu_7e21c3d4_1728954cuda3std3__443_GLOBAL__N__33a3143e_4_k_cu_7e21c3d4_1728956ignoreE
	.align		8
        /*0048*/ 	.dword	_ZN41_INTERNAL_33a3143e_4_k_cu_7e21c3d4_1728954cuda3std3__419piecewise_constructE
	.align		8
        /*0050*/ 	.dword	_ZN41_INTERNAL_33a3143e_4_k_cu_7e21c3d4_1728954cuda3std3__48in_placeE
	.align		8
        /*0058*/ 	.dword	_ZN41_INTERNAL_33a3143e_4_k_cu_7e21c3d4_1728954cuda3std3__420unreachable_sentinelE
	.align		8
        /*0060*/ 	.dword	_ZN41_INTERNAL_33a3143e_4_k_cu_7e21c3d4_1728954cuda3std3__47nulloptE
	.align		8
        /*0068*/ 	.dword	_ZN41_INTERNAL_33a3143e_4_k_cu_7e21c3d4_1728954cuda3std3__48unexpectE
	.align		8
        /*0070*/ 	.dword	_ZN41_INTERNAL_33a3143e_4_k_cu_7e21c3d4_1728954cuda3std6ranges3__45__cpo4swapE
	.align		8
        /*0078*/ 	.dword	_ZN41_INTERNAL_33a3143e_4_k_cu_7e21c3d4_1728954cuda3std6ranges3__45__cpo9iter_moveE
	.align		8
        /*0080*/ 	.dword	_ZN41_INTERNAL_33a3143e_4_k_cu_7e21c3d4_1728954cuda3std6ranges3__45__cpo5beginE
	.align		8
        /*0088*/ 	.dword	_ZN41_INTERNAL_33a3143e_4_k_cu_7e21c3d4_1728954cuda3std6ranges3__45__cpo3endE
	.align		8
        /*0090*/ 	.dword	_ZN41_INTERNAL_33a3143e_4_k_cu_7e21c3d4_1728954cuda3std6ranges3__45__cpo6cbeginE
	.align		8
        /*0098*/ 	.dword	_ZN41_INTERNAL_33a3143e_4_k_cu_7e21c3d4_1728954cuda3std6ranges3__45__cpo4cendE
	.align		8
        /*00a0*/ 	.dword	_ZN41_INTERNAL_33a3143e_4_k_cu_7e21c3d4_1728954cuda3std6ranges3__45__cpo7advanceE
	.align		8
        /*00a8*/ 	.dword	_ZN41_INTERNAL_33a3143e_4_k_cu_7e21c3d4_1728954cuda3std6ranges3__45__cpo9iter_swapE
	.align		8
        /*00b0*/ 	.dword	_ZN41_INTERNAL_33a3143e_4_k_cu_7e21c3d4_1728954cuda3std6ranges3__45__cpo4nextE
	.align		8
        /*00b8*/ 	.dword	_ZN41_INTERNAL_33a3143e_4_k_cu_7e21c3d4_1728954cuda3std6ranges3__45__cpo4prevE
	.align		8
        /*00c0*/ 	.dword	_ZN41_INTERNAL_33a3143e_4_k_cu_7e21c3d4_1728954cuda3std6ranges3__45__cpo4dataE
	.align		8
        /*00c8*/ 	.dword	_ZN41_INTERNAL_33a3143e_4_k_cu_7e21c3d4_1728954cuda3std6ranges3__45__cpo5cdataE
	.align		8
        /*00d0*/ 	.dword	_ZN41_INTERNAL_33a3143e_4_k_cu_7e21c3d4_1728954cuda3std6ranges3__45__cpo4sizeE
	.align		8
        /*00d8*/ 	.dword	_ZN41_INTERNAL_33a3143e_4_k_cu_7e21c3d4_1728954cuda3std6ranges3__45__cpo5ssizeE
	.align		8
        /*00e0*/ 	.dword	_ZN41_INTERNAL_33a3143e_4_k_cu_7e21c3d4_1728954cuda3std6ranges3__45__cpo8distanceE
	.align		8
        /*00e8*/ 	.dword	_ZN41_INTERNAL_33a3143e_4_k_cu_7e21c3d4_1728956thrust24THRUST_300001_SM_1000_NS8cuda_cub3parE
	.align		8
        /*00f0*/ 	.dword	_ZN41_INTERNAL_33a3143e_4_k_cu_7e21c3d4_1728956thrust24THRUST_300001_SM_1000_NS8cuda_cub10par_nosyncE
	.align		8
        /*00f8*/ 	.dword	_ZN41_INTERNAL_33a3143e_4_k_cu_7e21c3d4_1728956thrust24THRUST_300001_SM_1000_NS6system6detail10sequential3seqE
	.align		8
        /*0100*/ 	.dword	_ZN41_INTERNAL_33a3143e_4_k_cu_7e21c3d4_1728956thrust24THRUST_300001_SM_1000_NS12placeholders2_1E
	.align		8
        /*0108*/ 	.dword	_ZN41_INTERNAL_33a3143e_4_k_cu_7e21c3d4_1728956thrust24THRUST_300001_SM_1000_NS12placeholders2_2E
	.align		8
        /*0110*/ 	.dword	_ZN41_INTERNAL_33a3143e_4_k_cu_7e21c3d4_1728956thrust24THRUST_300001_SM_1000_NS12placeholders2_3E
	.align		8
        /*0118*/ 	.dword	_ZN41_INTERNAL_33a3143e_4_k_cu_7e21c3d4_1728956thrust24THRUST_300001_SM_1000_NS12placeholders2_4E
	.align		8
        /*0120*/ 	.dword	_ZN41_INTERNAL_33a3143e_4_k_cu_7e21c3d4_1728956thrust24THRUST_300001_SM_1000_NS12placeholders2_5E
	.align		8
        /*0128*/ 	.dword	_ZN41_INTERNAL_33a3143e_4_k_cu_7e21c3d4_1728956thrust24THRUST_300001_SM_1000_NS12placeholders2_6E
	.align		8
        /*0130*/ 	.dword	_ZN41_INTERNAL_33a3143e_4_k_cu_7e21c3d4_1728956thrust24THRUST_300001_SM_1000_NS12placeholders2_7E
	.align		8
        /*0138*/ 	.dword	_ZN41_INTERNAL_33a3143e_4_k_cu_7e21c3d4_1728956thrust24THRUST_300001_SM_1000_NS12placeholders2_8E
	.align		8
        /*0140*/ 	.dword	_ZN41_INTERNAL_33a3143e_4_k_cu_7e21c3d4_1728956thrust24THRUST_300001_SM_1000_NS12placeholders2_9E
	.align		8
        /*0148*/ 	.dword	_ZN41_INTERNAL_33a3143e_4_k_cu_7e21c3d4_1728956thrust24THRUST_300001_SM_1000_NS12placeholders3_10E
	.align		8
        /*0150*/ 	.dword	_ZN41_INTERNAL_33a3143e_4_k_cu_7e21c3d4_1728956thrust24THRUST_300001_SM_1000_NS3seqE


//--------------------- .text._ZN3cub18CUB_300001_SM_10006detail11EmptyKernelIvEEvv --------------------------
	.section	.text._ZN3cub18CUB_300001_SM_10006detail11EmptyKernelIvEEvv,"ax",@progbits
	.align	128
        .global         _ZN3cub18CUB_300001_SM_10006detail11EmptyKernelIvEEvv
        .type           _ZN3cub18CUB_300001_SM_10006detail11EmptyKernelIvEEvv,@function
        .size           _ZN3cub18CUB_300001_SM_10006detail11EmptyKernelIvEEvv,(.L_x_1 - _ZN3cub18CUB_300001_SM_10006detail11EmptyKernelIvEEvv)
        .other          _ZN3cub18CUB_300001_SM_10006detail11EmptyKernelIvEEvv,@"STO_CUDA_ENTRY STV_DEFAULT"
_ZN3cub18CUB_300001_SM_10006detail11EmptyKernelIvEEvv:
.text._ZN3cub18CUB_300001_SM_10006detail11EmptyKernelIvEEvv:
[----:B------:R-:W-:Y:S01]  /*0000*/  LDC R1, c[0x0][0x37c] ;  /* 0x0000df00ff017b82 */ /* 0x000fe20000000800 */
[----:B------:R-:W-:Y:S05]  /*0010*/  EXIT ;  /* 0x000000000000794d */ /* 0x000fea0003800000 */
.L_x_0:
[----:B------:R-:W-:-:S00]  /*0020*/  BRA `(.L_x_0) ;  /* 0xfffffffc00fc7947 */ /* 0x000fc0000383ffff */
[----:B------:R-:W-:-:S00]  /*0030*/  NOP ;  /* 0x0000000000007918 */ /* 0x000fc00000000000 */
        /* <DEDUP_REMOVED lines=12> */
.L_x_1:


//--------------------- .nv.shared.reserved.0     --------------------------
	.section	.nv.shared.reserved.0,"aw",@nobits
	.weak		__nv_reservedSMEM_offset_0_alias
	.size		__nv_reservedSMEM_offset_0_alias, 0, 64
	.other		__nv_reservedSMEM_offset_0_alias,@"STO_CUDA_RESERVED_SHARED STV_DEFAULT"
__nv_reservedSMEM_offset_0_alias:
	.zero		0
	.zero		64


//--------------------- .nv.global                --------------------------
	.section	.nv.global,"aw",@nobits
.nv.global:
	.type		_ZN41_INTERNAL_33a3143e_4_k_cu_7e21c3d4_1728956thrust24THRUST_300001_SM_1000_NS3seqE,@object
	.size		_ZN41_INTERNAL_33a3143e_4_k_cu_7e21c3d4_1728956thrust24THRUST_300001_SM_1000_NS3seqE,(_ZN41_INTERNAL_33a3143e_4_k_cu_7e21c3d4_1728954cuda3std3__48in_placeE - _ZN41_INTERNAL_33a3143e_4_k_cu_7e21c3d4_1728956thrust24THRUST_300001_SM_1000_NS3seqE)
_ZN41_INTERNAL_33a3143e_4_k_cu_7e21c3d4_1728956thrust24THRUST_300001_SM_1000_NS3seqE:
	.zero		1
	.type		_ZN41_INTERNAL_33a3143e_4_k_cu_7e21c3d4_1728954cuda3std3__48in_placeE,@object
	.size		_ZN41_INTERNAL_33a3143e_4_k_cu_7e21c3d4_1728954cuda3std3__48in_placeE,(_ZN41_INTERNAL_33a3143e_4_k_cu_7e21c3d4_1728954cuda3std6ranges3__45__cpo4sizeE - _ZN41_INTERNAL_33a3143e_4_k_cu_7e21c3d4_1728954cuda3std3__48in_placeE)
_ZN41_INTERNAL_33a3143e_4_k_cu_7e21c3d4_1728954cuda3std3__48in_placeE:
	.zero		1
	.type		_ZN41_INTERNAL_33a3143e_4_k_cu_7e21c3d4_1728954cuda3std6ranges3__45__cpo4sizeE,@object
	.size		_ZN41_INTERNAL_33a3143e_4_k_cu_7e21c3d4_1728954cuda3std6ranges3__45__cpo4sizeE,(_ZN41_INTERNAL_33a3143e_4_k_cu_7e21c3d4_1728956thrust24THRUST_300001_SM_1000_NS12placeholders2_3E - _ZN41_INTERNAL_33a3143e_4_k_cu_7e21c3d4_1728954cuda3std6ranges3__45__cpo4sizeE)
_ZN41_INTERNAL_33a3143e_4_k_cu_7e21c3d4_1728954cuda3std6ranges3__45__cpo4sizeE:
	.zero		1
	.type		_ZN41_INTERNAL_33a3143e_4_k_cu_7e21c3d4_1728956thrust24THRUST_300001_SM_1000_NS12placeholders2_3E,@object
	.size		_ZN41_INTERNAL_33a3143e_4_k_cu_7e21c3d4_1728956thrust24THRUST_300001_SM_1000_NS12placeholders2_3E,(_ZN41_INTERNAL_33a3143e_4_k_cu_7e21c3d4_1728954cuda3std3__45__cpo6cbeginE - _ZN41_INTERNAL_33a3143e_4_k_cu_7e21c3d4_1728956thrust24THRUST_300001_SM_1000_NS12placeholders2_3E)
_ZN41_INTERNAL_33a3143e_4_k_cu_7e21c3d4_1728956thrust24THRUST_300001_SM_1000_NS12placeholders2_3E:
	.zero		1
	.type		_ZN41_INTERNAL_33a3143e_4_k_cu_7e21c3d4_1728954cuda3std3__45__cpo6cbeginE,@object
	.size		_ZN41_INTERNAL_33a3143e_4_k_cu_7e21c3d4_1728954cuda3std3__45__cpo6cbeginE,(_ZN41_INTERNAL_33a3143e_4_k_cu_7e21c3d4_1728954cuda3std6ranges3__45__cpo6cbeginE - _ZN41_INTERNAL_33a3143e_4_k_cu_7e21c3d4_1728954cuda3std3__45__cpo6cbeginE)
_ZN41_INTERNAL_33a3143e_4_k_cu_7e21c3d4_1728954cuda3std3__45__cpo6cbeginE:
	.zero		1
	.type		_ZN41_INTERNAL_33a3143e_4_k_cu_7e21c3d4_1728954cuda3std6ranges3__45__cpo6cbeginE,@object
	.size		_ZN41_INTERNAL_33a3143e_4_k_cu_7e21c3d4_1728954cuda3std6ranges3__45__cpo6cbeginE,(_ZN41_INTERNAL_33a3143e_4_k_cu_7e21c3d4_1728956thrust24THRUST_300001_SM_1000_NS12placeholders2_7E - _ZN41_INTERNAL_33a3143e_4_k_cu_7e21c3d4_1728954cuda3std6ranges3__45__cpo6cbeginE)
_ZN41_INTERNAL_33a3143e_4_k_cu_7e21c3d4_1728954cuda3std6ranges3__45__cpo6cbeginE:
	.zero		1
	.type		_ZN41_INTERNAL_33a3143e_4_k_cu_7e21c3d4_1728956thrust24THRUST_300001_SM_1000_NS12placeholders2_7E,@object
	.size		_ZN41_INTERNAL_33a3143e_4_k_cu_7e21c3d4_1728956thrust24THRUST_300001_SM_1000_NS12placeholders2_7E,(_ZN41_INTERNAL_33a3143e_4_k_cu_7e21c3d4_1728954cuda3std3__45__cpo7crbeginE - _ZN41_INTERNAL_33a3143e_4_k_cu_7e21c3d4_1728956thrust24THRUST_300001_SM_1000_NS12placeholders2_7E)
_ZN41_INTERNAL_33a3143e_4_k_cu_7e21c3d4_1728956thrust24THRUST_300001_SM_1000_NS12placeholders2_7E:
	.zero		1
	.type		_ZN41_INTERNAL_33a3143e_4_k_cu_7e21c3d4_1728954cuda3std3__45__cpo7crbeginE,@object
	.size		_ZN41_INTERNAL_33a3143e_4_k_cu_7e21c3d4_1728954cuda3std3__45__cpo7crbeginE,(_ZN41_INTERNAL_33a3143e_4_k_cu_7e21c3d4_1728954cuda3std6ranges3__45__cpo4nextE - _ZN41_INTERNAL_33a3143e_4_k_cu_7e21c3d4_1728954cuda3std3__45__cpo7crbeginE)
_ZN41_INTERNAL_33a3143e_4_k_cu_7e21c3d4_1728954cuda3std3__45__cpo7crbeginE:
	.zero		1
	.type		_ZN41_INTERNAL_33a3143e_4_k_cu_7e21c3d4_1728954cuda3std6ranges3__45__cpo4nextE,@object
	.size		_ZN41_INTERNAL_33a3143e_4_k_cu_7e21c3d4_1728954cuda3std6ranges3__45__cpo4nextE,(_ZN41_INTERNAL_33a3143e_4_k_cu_7e21c3d4_1728954cuda3std6ranges3__45__cpo4swapE - _ZN41_INTERNAL_33a3143e_4_k_cu_7e21c3d4_1728954cuda3std6ranges3__45__cpo4nextE)
_ZN41_INTERNAL_33a3143e_4_k_cu_7e21c3d4_1728954cuda3std6ranges3__45__cpo4nextE:
	.zero		1
	.type		_ZN41_INTERNAL_33a3143e_4_k_cu_7e21c3d4_1728954cuda3std6ranges3__45__cpo4swapE,@object
	.size		_ZN41_INTERNAL_33a3143e_4_k_cu_7e21c3d4_1728954cuda3std6ranges3__45__cpo4swapE,(_ZN41_INTERNAL_33a3143e_4_k_cu_7e21c3d4_1728956thrust24THRUST_300001_SM_1000_NS8cuda_cub10par_nosyncE - _ZN41_INTERNAL_33a3143e_4_k_cu_7e21c3d4_1728954cuda3std6ranges3__45__cpo4swapE)
_ZN41_INTERNAL_33a3143e_4_k_cu_7e21c3d4_1728954cuda3std6ranges3__45__cpo4swapE:
	.zero		1
	.type		_ZN41_INTERNAL_33a3143e_4_k_cu_7e21c3d4_1728956thrust24THRUST_300001_SM_1000_NS8cuda_cub10par_nosyncE,@object
	.size		_ZN41_INTERNAL_33a3143e_4_k_cu_7e21c3d4_1728956thrust24THRUST_300001_SM_1000_NS8cuda_cub10par_nosyncE,(_ZN41_INTERNAL_33a3143e_4_k_cu_7e21c3d4_1728956thrust24THRUST_300001_SM_1000_NS12placeholders2_9E - _ZN41_INTERNAL_33a3143e_4_k_cu_7e21c3d4_1728956thrust24THRUST_300001_SM_1000_NS8cuda_cub10par_nosyncE)
_ZN41_INTERNAL_33a3143e_4_k_cu_7e21c3d4_1728956thrust24THRUST_300001_SM_1000_NS8cuda_cub10par_nosyncE:
	.zero		1
	.type		_ZN41_INTERNAL_33a3143e_4_k_cu_7e21c3d4_1728956thrust24THRUST_300001_SM_1000_NS12placeholders2_9E,@object
	.size		_ZN41_INTERNAL_33a3143e_4_k_cu_7e21c3d4_1728956thrust24THRUST_300001_SM_1000_NS12placeholders2_9E,(_ZN41_INTERNAL_33a3143e_4_k_cu_7e21c3d4_1728954cuda3std3__443_GLOBAL__N__33a3143e_4_k_cu_7e21c3d4_1728956ignoreE - _ZN41_INTERNAL_33a3143e_4_k_cu_7e21c3d4_1728956thrust24THRUST_300001_SM_1000_NS12placeholders2_9E)
_ZN41_INTERNAL_33a3143e_4_k_cu_7e21c3d4_1728956thrust24THRUST_300001_SM_1000_NS12placeholders2_9E:
	.zero		1
	.type		_ZN41_INTERNAL_33a3143e_4_k_cu_7e21c3d4_1728954cuda3std3__443_GLOBAL__N__33a3143e_4_k_cu_7e21c3d4_1728956ignoreE,@object
	.size		_ZN41_INTERNAL_33a3143e_4_k_cu_7e21c3d4_1728954cuda3std3__443_GLOBAL__N__33a3143e_4_k_cu_7e21c3d4_1728956ignoreE,(_ZN41_INTERNAL_33a3143e_4_k_cu_7e21c3d4_1728954cuda3std6ranges3__45__cpo4dataE - _ZN41_INTERNAL_33a3143e_4_k_cu_7e21c3d4_1728954cuda3std3__443_GLOBAL__N__33a3143e_4_k_cu_7e21c3d4_1728956ignoreE)
_ZN41_INTERNAL_33a3143e_4_k_cu_7e21c3d4_1728954cuda3std3__443_GLOBAL__N__33a3143e_4_k_cu_7e21c3d4_1728956ignoreE:
	.zero		1
	.type		_ZN41_INTERNAL_33a3143e_4_k_cu_7e21c3d4_1728954cuda3std6ranges3__45__cpo4dataE,@object
	.size		_ZN41_INTERNAL_33a3143e_4_k_cu_7e21c3d4_1728954cuda3std6ranges3__45__cpo4dataE,(_ZN41_INTERNAL_33a3143e_4_k_cu_7e21c3d4_1728956thrust24THRUST_300001_SM_1000_NS12placeholders2_1E - _ZN41_INTERNAL_33a3143e_4_k_cu_7e21c3d4_1728954cuda3std6ranges3__45__cpo4dataE)
_ZN41_INTERNAL_33a3143e_4_k_cu_7e21c3d4_1728954cuda3std6ranges3__45__cpo4dataE:
	.zero		1
	.type		_ZN41_INTERNAL_33a3143e_4_k_cu_7e21c3d4_1728956thrust24THRUST_300001_SM_1000_NS12placeholders2_1E,@object
	.size		_ZN41_INTERNAL_33a3143e_4_k_cu_7e21c3d4_1728956thrust24THRUST_300001_SM_1000_NS12placeholders2_1E,(_ZN41_INTERNAL_33a3143e_4_k_cu_7e21c3d4_1728954cuda3std3__45__cpo5beginE - _ZN41_INTERNAL_33a3143e_4_k_cu_7e21c3d4_1728956thrust24THRUST_300001_SM_1000_NS12placeholders2_1E)
_ZN41_INTERNAL_33a3143e_4_k_cu_7e21c3d4_1728956thrust24THRUST_300001_SM_1000_NS12placeholders2_1E:
	.zero		1
	.type		_ZN41_INTERNAL_33a3143e_4_k_cu_7e21c3d4_1728954cuda3std3__45__cpo5beginE,@object
	.size		_ZN41_INTERNAL_33a3143e_4_k_cu_7e21c3d4_1728954cuda3std3__45__cpo5beginE,(_ZN41_INTERNAL_33a3143e_4_k_cu_7e21c3d4_1728954cuda3std6ranges3__45__cpo5beginE - _ZN41_INTERNAL_33a3143e_4_k_cu_7e21c3d4_1728954cuda3std3__45__cpo5beginE)
_ZN41_INTERNAL_33a3143e_4_k_cu_7e21c3d4_1728954cuda3std3__45__cpo5beginE:
	.zero		1
	.type		_ZN41_INTERNAL_33a3143e_4_k_cu_7e21c3d4_1728954cuda3std6ranges3__45__cpo5beginE,@object
	.size		_ZN41_INTERNAL_33a3143e_4_k_cu_7e21c3d4_1728954cuda3std6ranges3__45__cpo5beginE,(_ZN41_INTERNAL_33a3143e_4_k_cu_7e21c3d4_1728956thrust24THRUST_300001_SM_1000_NS12placeholders2_5E - _ZN41_INTERNAL_33a3143e_4_k_cu_7e21c3d4_1728954cuda3std6ranges3__45__cpo5beginE)
_ZN41_INTERNAL_33a3143e_4_k_cu_7e21c3d4_1728954cuda3std6ranges3__45__cpo5beginE:
	.zero		1
	.type		_ZN41_INTERNAL_33a3143e_4_k_cu_7e21c3d4_1728956thrust24THRUST_300001_SM_1000_NS12placeholders2_5E,@object
	.size		_ZN41_INTERNAL_33a3143e_4_k_cu_7e21c3d4_1728956thrust24THRUST_300001_SM_1000_NS12placeholders2_5E,(_ZN41_INTERNAL_33a3143e_4_k_cu_7e21c3d4_1728954cuda3std3__45__cpo6rbeginE - _ZN41_INTERNAL_33a3143e_4_k_cu_7e21c3d4_1728956thrust24THRUST_300001_SM_1000_NS12placeholders2_5E)
_ZN41_INTERNAL_33a3143e_4_k_cu_7e21c3d4_1728956thrust24THRUST_300001_SM_1000_NS12placeholders2_5E:
	.zero		1
	.type		_ZN41_INTERNAL_33a3143e_4_k_cu_7e21c3d4_1728954cuda3std3__45__cpo6rbeginE,@object
	.size		_ZN41_INTERNAL_33a3143e_4_k_cu_7e21c3d4_1728954cuda3std3__45__cpo6rbeginE,(_ZN41_INTERNAL_33a3143e_4_k_cu_7e21c3d4_1728954cuda3std6ranges3__45__cpo7advanceE - _ZN41_INTERNAL_33a3143e_4_k_cu_7e21c3d4_1728954cuda3std3__45__cpo6rbeginE)
_ZN41_INTERNAL_33a3143e_4_k_cu_7e21c3d4_1728954cuda3std3__45__cpo6rbeginE:
	.zero		1
	.type		_ZN41_INTERNAL_33a3143e_4_k_cu_7e21c3d4_1728954cuda3std6ranges3__45__cpo7advanceE,@object
	.size		_ZN41_INTERNAL_33a3143e_4_k_cu_7e21c3d4_1728954cuda3std6ranges3__45__cpo7advanceE,(_ZN41_INTERNAL_33a3143e_4_k_cu_7e21c3d4_1728954cuda3std3__47nulloptE - _ZN41_INTERNAL_33a3143e_4_k_cu_7e21c3d4_1728954cuda3std6ranges3__45__cpo7advanceE)
_ZN41_INTERNAL_33a3143e_4_k_cu_7e21c3d4_1728954cuda3std6ranges3__45__cpo7advanceE:
	.zero		1
	.type		_ZN41_INTERNAL_33a3143e_4_k_cu_7e21c3d4_1728954cuda3std3__47nulloptE,@object
	.size		_ZN41_INTERNAL_33a3143e_4_k_cu_7e21c3d4_1728954cuda3std3__47nulloptE,(_ZN41_INTERNAL_33a3143e_4_k_cu_7e21c3d4_1728954cuda3std6ranges3__45__cpo8distanceE - _ZN41_INTERNAL_33a3143e_4_k_cu_7e21c3d4_1728954cuda3std3__47nulloptE)
_ZN41_INTERNAL_33a3143e_4_k_cu_7e21c3d4_1728954cuda3std3__47nulloptE:
	.zero		1
	.type		_ZN41_INTERNAL_33a3143e_4_k_cu_7e21c3d4_1728954cuda3std6ranges3__45__cpo8distanceE,@object
	.size		_ZN41_INTERNAL_33a3143e_4_k_cu_7e21c3d4_1728954cuda3std6ranges3__45__cpo8distanceE,(_ZN41_INTERNAL_33a3143e_4_k_cu_7e21c3d4_1728956thrust24THRUST_300001_SM_1000_NS12placeholders3_10E - _ZN41_INTERNAL_33a3143e_4_k_cu_7e21c3d4_1728954cuda3std6ranges3__45__cpo8distanceE)
_ZN41_INTERNAL_33a3143e_4_k_cu_7e21c3d4_1728954cuda3std6ranges3__45__cpo8distanceE:
	.zero		1
	.type		_ZN41_INTERNAL_33a3143e_4_k_cu_7e21c3d4_1728956thrust24THRUST_300001_SM_1000_NS12placeholders3_10E,@object
	.size		_ZN41_INTERNAL_33a3143e_4_k_cu_7e21c3d4_1728956thrust24THRUST_300001_SM_1000_NS12placeholders3_10E,(_ZN41_INTERNAL_33a3143e_4_k_cu_7e21c3d4_1728954cuda3std3__419piecewise_constructE - _ZN41_INTERNAL_33a3143e_4_k_cu_7e21c3d4_1728956thrust24THRUST_300001_SM_1000_NS12placeholders3_10E)
_ZN41_INTERNAL_33a3143e_4_k_cu_7e21c3d4_1728956thrust24THRUST_300001_SM_1000_NS12placeholders3_10E:
	.zero		1
	.type		_ZN41_INTERNAL_33a3143e_4_k_cu_7e21c3d4_1728954cuda3std3__419piecewise_constructE,@object
	.size		_ZN41_INTERNAL_33a3143e_4_k_cu_7e21c3d4_1728954cuda3std3__419piecewise_constructE,(_ZN41_INTERNAL_33a3143e_4_k_cu_7e21c3d4_1728954cuda3std6ranges3__45__cpo5cdataE - _ZN41_INTERNAL_33a3143e_4_k_cu_7e21c3d4_1728954cuda3std3__419piecewise_constructE)
_ZN41_INTERNAL_33a3143e_4_k_cu_7e21c3d4_1728954cuda3std3__419piecewise_constructE:
	.zero		1
	.type		_ZN41_INTERNAL_33a3143e_4_k_cu_7e21c3d4_1728954cuda3std6ranges3__45__cpo5cdataE,@object
	.size		_ZN41_INTERNAL_33a3143e_4_k_cu_7e21c3d4_1728954cuda3std6ranges3__45__cpo5cdataE,(_ZN41_INTERNAL_33a3143e_4_k_cu_7e21c3d4_1728956thrust24THRUST_300001_SM_1000_NS12placeholders2_2E - _ZN41_INTERNAL_33a3143e_4_k_cu_7e21c3d4_1728954cuda3std6ranges3__45__cpo5cdataE)
_ZN41_INTERNAL_33a3143e_4_k_cu_7e21c3d4_1728954cuda3std6ranges3__45__cpo5cdataE:
	.zero		1
	.type		_ZN41_INTERNAL_33a3143e_4_k_cu_7e21c3d4_1728956thrust24THRUST_300001_SM_1000_NS12placeholders2_2E,@object
	.size		_ZN41_INTERNAL_33a3143e_4_k_cu_7e21c3d4_1728956thrust24THRUST_300001_SM_1000_NS12placeholders2_2E,(_ZN41_INTERNAL_33a3143e_4_k_cu_7e21c3d4_1728954cuda3std3__45__cpo3endE - _ZN41_INTERNAL_33a3143e_4_k_cu_7e21c3d4_1728956thrust24THRUST_300001_SM_1000_NS12placeholders2_2E)
_ZN41_INTERNAL_33a3143e_4_k_cu_7e21c3d4_1728956thrust24THRUST_300001_SM_1000_NS12placeholders2_2E:
	.zero		1
	.type		_ZN41_INTERNAL_33a3143e_4_k_cu_7e21c3d4_1728954cuda3std3__45__cpo3endE,@object
	.size		_ZN41_INTERNAL_33a3143e_4_k_cu_7e21c3d4_1728954cuda3std3__45__cpo3endE,(_ZN41_INTERNAL_33a3143e_4_k_cu_7e21c3d4_1728954cuda3std6ranges3__45__cpo3endE - _ZN41_INTERNAL_33a3143e_4_k_cu_7e21c3d4_1728954cuda3std3__45__cpo3endE)
_ZN41_INTERNAL_33a3143e_4_k_cu_7e21c3d4_1728954cuda3std3__45__cpo3endE:
	.zero		1
	.type		_ZN41_INTERNAL_33a3143e_4_k_cu_7e21c3d4_1728954cuda3std6ranges3__45__cpo3endE,@object
	.size		_ZN41_INTERNAL_33a3143e_4_k_cu_7e21c3d4_1728954cuda3std6ranges3__45__cpo3endE,(_ZN41_INTERNAL_33a3143e_4_k_cu_7e21c3d4_1728956thrust24THRUST_300001_SM_1000_NS12placeholders2_6E - _ZN41_INTERNAL_33a3143e_4_k_cu_7e21c3d4_1728954cuda3std6ranges3__45__cpo3endE)
_ZN41_INTERNAL_33a3143e_4_k_cu_7e21c3d4_1728954cuda3std6ranges3__45__cpo3endE:
	.zero		1
	.type		_ZN41_INTERNAL_33a3143e_4_k_cu_7e21c3d4_1728956thrust24THRUST_300001_SM_1000_NS12placeholders2_6E,@object
	.size		_ZN41_INTERNAL_33a3143e_4_k_cu_7e21c3d4_1728956thrust24THRUST_300001_SM_1000_NS12placeholders2_6E,(_ZN41_INTERNAL_33a3143e_4_k_cu_7e21c3d4_1728954cuda3std3__45__cpo4rendE - _ZN41_INTERNAL_33a3143e_4_k_cu_7e21c3d4_1728956thrust24THRUST_300001_SM_1000_NS12placeholders2_6E)
_ZN41_INTERNAL_33a3143e_4_k_cu_7e21c3d4_1728956thrust24THRUST_300001_SM_1000_NS12placeholders2_6E:
	.zero		1
	.type		_ZN41_INTERNAL_33a3143e_4_k_cu_7e21c3d4_1728954cuda3std3__45__cpo4rendE,@object
	.size		_ZN41_INTERNAL_33a3143e_4_k_cu_7e21c3d4_1728954cuda3std3__45__cpo4rendE,(_ZN41_INTERNAL_33a3143e_4_k_cu_7e21c3d4_1728954cuda3std6ranges3__45__cpo9iter_swapE - _ZN41_INTERNAL_33a3143e_4_k_cu_7e21c3d4_1728954cuda3std3__45__cpo4rendE)
_ZN41_INTERNAL_33a3143e_4_k_cu_7e21c3d4_1728954cuda3std3__45__cpo4rendE:
	.zero		1
	.type		_ZN41_INTERNAL_33a3143e_4_k_cu_7e21c3d4_1728954cuda3std6ranges3__45__cpo9iter_swapE,@object
	.size		_ZN41_INTERNAL_33a3143e_4_k_cu_7e21c3d4_1728954cuda3std6ranges3__45__cpo9iter_swapE,(_ZN41_INTERNAL_33a3143e_4_k_cu_7e21c3d4_1728954cuda3std3__48unexpectE - _ZN41_INTERNAL_33a3143e_4_k_cu_7e21c3d4_1728954cuda3std6ranges3__45__cpo9iter_swapE)
_ZN41_INTERNAL_33a3143e_4_k_cu_7e21c3d4_1728954cuda3std6ranges3__45__cpo9iter_swapE:
	.zero		1
	.type		_ZN41_INTERNAL_33a3143e_4_k_cu_7e21c3d4_1728954cuda3std3__48unexpectE,@object
	.size		_ZN41_INTERNAL_33a3143e_4_k_cu_7e21c3d4_1728954cuda3std3__48unexpectE,(_ZN41_INTERNAL_33a3143e_4_k_cu_7e21c3d4_1728956thrust24THRUST_300001_SM_1000_NS8cuda_cub3parE - _ZN41_INTERNAL_33a3143e_4_k_cu_7e21c3d4_1728954cuda3std3__48unexpectE)
_ZN41_INTERNAL_33a3143e_4_k_cu_7e21c3d4_1728954cuda3std3__48unexpectE:
	.zero		1
	.type		_ZN41_INTERNAL_33a3143e_4_k_cu_7e21c3d4_1728956thrust24THRUST_300001_SM_1000_NS8cuda_cub3parE,@object
	.size		_ZN41_INTERNAL_33a3143e_4_k_cu_7e21c3d4_1728956thrust24THRUST_300001_SM_1000_NS8cuda_cub3parE,(_ZN41_INTERNAL_33a3143e_4_k_cu_7e21c3d4_1728956thrust24THRUST_300001_SM_1000_NS12placeholders2_4E - _ZN41_INTERNAL_33a3143e_4_k_cu_7e21c3d4_1728956thrust24THRUST_300001_SM_1000_NS8cuda_cub3parE)
_ZN41_INTERNAL_33a3143e_4_k_cu_7e21c3d4_1728956thrust24THRUST_300001_SM_1000_NS8cuda_cub3parE:
	.zero		1
	.type		_ZN41_INTERNAL_33a3143e_4_k_cu_7e21c3d4_1728956thrust24THRUST_300001_SM_1000_NS12placeholders2_4E,@object
	.size		_ZN41_INTERNAL_33a3143e_4_k_cu_7e21c3d4_1728956thrust24THRUST_300001_SM_1000_NS12placeholders2_4E,(_ZN41_INTERNAL_33a3143e_4_k_cu_7e21c3d4_1728954cuda3std3__45__cpo4cendE - _ZN41_INTERNAL_33a3143e_4_k_cu_7e21c3d4_1728956thrust24THRUST_300001_SM_1000_NS12placeholders2_4E)
_ZN41_INTERNAL_33a3143e_4_k_cu_7e21c3d4_1728956thrust24THRUST_300001_SM_1000_NS12placeholders2_4E:
	.zero		1
	.type		_ZN41_INTERNAL_33a3143e_4_k_cu_7e21c3d4_1728954cuda3std3__45__cpo4cendE,@object
	.size		_ZN41_INTERNAL_33a3143e_4_k_cu_7e21c3d4_1728954cuda3std3__45__cpo4cendE,(_ZN41_INTERNAL_33a3143e_4_k_cu_7e21c3d4_1728954cuda3std6ranges3__45__cpo4cendE - _ZN41_INTERNAL_33a3143e_4_k_cu_7e21c3d4_1728954cuda3std3__45__cpo4cendE)
_ZN41_INTERNAL_33a3143e_4_k_cu_7e21c3d4_1728954cuda3std3__45__cpo4cendE:
	.zero		1
	.type		_ZN41_INTERNAL_33a3143e_4_k_cu_7e21c3d4_1728954cuda3std6ranges3__45__cpo4cendE,@object
	.size		_ZN41_INTERNAL_33a3143e_4_k_cu_7e21c3d4_1728954cuda3std6ranges3__45__cpo4cendE,(_ZN41_INTERNAL_33a3143e_4_k_cu_7e21c3d4_1728954cuda3std3__420unreachable_sentinelE - _ZN41_INTERNAL_33a3143e_4_k_cu_7e21c3d4_1728954cuda3std6ranges3__45__cpo4cendE)
_ZN41_INTERNAL_33a3143e_4_k_cu_7e21c3d4_1728954cuda3std6ranges3__45__cpo4cendE:
	.zero		1
	.type		_ZN41_INTERNAL_33a3143e_4_k_cu_7e21c3d4_1728954cuda3std3__420unreachable_sentinelE,@object
	.size		_ZN41_INTERNAL_33a3143e_4_k_cu_7e21c3d4_1728954cuda3std3__420unreachable_sentinelE,(_ZN41_INTERNAL_33a3143e_4_k_cu_7e21c3d4_1728954cuda3std6ranges3__45__cpo5ssizeE - _ZN41_INTERNAL_33a3143e_4_k_cu_7e21c3d4_1728954cuda3std3__420unreachable_sentinelE)
_ZN41_INTERNAL_33a3143e_4_k_cu_7e21c3d4_1728954cuda3std3__420unreachable_sentinelE:
	.zero		1
	.type		_ZN41_INTERNAL_33a3143e_4_k_cu_7e21c3d4_1728954cuda3std6ranges3__45__cpo5ssizeE,@object
	.size		_ZN41_INTERNAL_33a3143e_4_k_cu_7e21c3d4_1728954cuda3std6ranges3__45__cpo5ssizeE,(_ZN41_INTERNAL_33a3143e_4_k_cu_7e21c3d4_1728956thrust24THRUST_300001_SM_1000_NS12placeholders2_8E - _ZN41_INTERNAL_33a3143e_4_k_cu_7e21c3d4_1728954cuda3std6ranges3__45__cpo5ssizeE)
_ZN41_INTERNAL_33a3143e_4_k_cu_7e21c3d4_1728954cuda3std6ranges3__45__cpo5ssizeE:
	.zero		1
	.type		_ZN41_INTERNAL_33a3143e_4_k_cu_7e21c3d4_1728956thrust24THRUST_300001_SM_1000_NS12placeholders2_8E,@object
	.size		_ZN41_INTERNAL_33a3143e_4_k_cu_7e21c3d4_1728956thrust24THRUST_300001_SM_1000_NS12placeholders2_8E,(_ZN41_INTERNAL_33a3143e_4_k_cu_7e21c3d4_1728954cuda3std3__45__cpo5crendE - _ZN41_INTERNAL_33a3143e_4_k_cu_7e21c3d4_1728956thrust24THRUST_300001_SM_1000_NS12placeholders2_8E)
_ZN41_INTERNAL_33a3143e_4_k_cu_7e21c3d4_1728956thrust24THRUST_300001_SM_1000_NS12placeholders2_8E:
	.zero		1
	.type		_ZN41_INTERNAL_33a3143e_4_k_cu_7e21c3d4_1728954cuda3std3__45__cpo5crendE,@object
	.size		_ZN41_INTERNAL_33a3143e_4_k_cu_7e21c3d4_1728954cuda3std3__45__cpo5crendE,(_ZN41_INTERNAL_33a3143e_4_k_cu_7e21c3d4_1728954cuda3std6ranges3__45__cpo4prevE - _ZN41_INTERNAL_33a3143e_4_k_cu_7e21c3d4_1728954cuda3std3__45__cpo5crendE)
_ZN41_INTERNAL_33a3143e_4_k_cu_7e21c3d4_1728954cuda3std3__45__cpo5crendE:
	.zero		1
	.type		_ZN41_INTERNAL_33a3143e_4_k_cu_7e21c3d4_1728954cuda3std6ranges3__45__cpo4prevE,@object
	.size		_ZN41_INTERNAL_33a3143e_4_k_cu_7e21c3d4_1728954cuda3std6ranges3__45__cpo4prevE,(_ZN41_INTERNAL_33a3143e_4_k_cu_7e21c3d4_1728954cuda3std6ranges3__45__cpo9iter_moveE - _ZN41_INTERNAL_33a3143e_4_k_cu_7e21c3d4_1728954cuda3std6ranges3__45__cpo4prevE)
_ZN41_INTERNAL_33a3143e_4_k_cu_7e21c3d4_1728954cuda3std6ranges3__45__cpo4prevE:
	.zero		1
	.type		_ZN41_INTERNAL_33a3143e_4_k_cu_7e21c3d4_1728954cuda3std6ranges3__45__cpo9iter_moveE,@object
	.size		_ZN41_INTERNAL_33a3143e_4_k_cu_7e21c3d4_1728954cuda3std6ranges3__45__cpo9iter_moveE,(_ZN41_INTERNAL_33a3143e_4_k_cu_7e21c3d4_1728956thrust24THRUST_300001_SM_1000_NS6system6detail10sequential3seqE - _ZN41_INTERNAL_33a3143e_4_k_cu_7e21c3d4_1728954cuda3std6ranges3__45__cpo9iter_moveE)
_ZN41_INTERNAL_33a3143e_4_k_cu_7e21c3d4_1728954cuda3std6ranges3__45__cpo9iter_moveE:
	.zero		1
	.type		_ZN41_INTERNAL_33a3143e_4_k_cu_7e21c3d4_1728956thrust24THRUST_300001_SM_1000_NS6system6detail10sequential3seqE,@object
	.size		_ZN41_INTERNAL_33a3143e_4_k_cu_7e21c3d4_1728956thrust24THRUST_300001_SM_1000_NS6system6detail10sequential3seqE,(.L_31 - _ZN41_INTERNAL_33a3143e_4_k_cu_7e21c3d4_1728956thrust24THRUST_300001_SM_1000_NS6system6detail10sequential3seqE)
_ZN41_INTERNAL_33a3143e_4_k_cu_7e21c3d4_1728956thrust24THRUST_300001_SM_1000_NS6system6detail10sequential3seqE:
	.zero		1
.L_31:


//--------------------- .nv.constant0._ZN3cub18CUB_300001_SM_10006detail11EmptyKernelIvEEvv --------------------------
	.section	.nv.constant0._ZN3cub18CUB_300001_SM_10006detail11EmptyKernelIvEEvv,"a",@progbits
	.sectionflags	@""
	.align	4
.nv.constant0._ZN3cub18CUB_300001_SM_10006detail11EmptyKernelIvEEvv:
	.zero		896


//--------------------- SYMBOLS --------------------------

	.type		.nv.reservedSmem.offset0,@object
	.size		.nv.reservedSmem.offset0,0x4
